//
// Generated by NVIDIA NVVM Compiler
//
// Compiler Build ID: CL-36424714
// Cuda compilation tools, release 13.0, V13.0.88
// Based on NVVM 20.0.0
//

.version 9.0
.target sm_100
.address_size 64

	// .globl	_Z11fillPaddingPiS_iii

.visible .entry _Z11fillPaddingPiS_iii(
	.param .u64 .ptr .align 1 _Z11fillPaddingPiS_iii_param_0,
	.param .u64 .ptr .align 1 _Z11fillPaddingPiS_iii_param_1,
	.param .u32 _Z11fillPaddingPiS_iii_param_2,
	.param .u32 _Z11fillPaddingPiS_iii_param_3,
	.param .u32 _Z11fillPaddingPiS_iii_param_4
)
{
	.reg .pred 	%p<4>;
	.reg .b32 	%r<9>;
	.reg .b64 	%rd<8>;

	ld.param.u64 	%rd1, [_Z11fillPaddingPiS_iii_param_0];
	ld.param.u64 	%rd2, [_Z11fillPaddingPiS_iii_param_1];
	ld.param.u32 	%r3, [_Z11fillPaddingPiS_iii_param_2];
	ld.param.u32 	%r4, [_Z11fillPaddingPiS_iii_param_3];
	ld.param.u32 	%r2, [_Z11fillPaddingPiS_iii_param_4];
	mov.u32 	%r5, %ctaid.x;
	mov.u32 	%r6, %ntid.x;
	mov.u32 	%r7, %tid.x;
	mad.lo.s32 	%r1, %r5, %r6, %r7;
	setp.lt.s32 	%p1, %r1, %r3;
	setp.ge.s32 	%p2, %r1, %r4;
	or.pred  	%p3, %p1, %p2;
	@%p3 bra 	$L__BB0_2;
	cvta.to.global.u64 	%rd3, %rd1;
	cvta.to.global.u64 	%rd4, %rd2;
	mul.wide.s32 	%rd5, %r1, 4;
	add.s64 	%rd6, %rd3, %rd5;
	st.global.u32 	[%rd6], %r2;
	add.s64 	%rd7, %rd4, %rd5;
	mov.b32 	%r8, -1;
	st.global.u32 	[%rd7], %r8;
$L__BB0_2:
	ret;

}
	// .globl	_Z21bitonicSortStepKernelPiS_iii
.visible .entry _Z21bitonicSortStepKernelPiS_iii(
	.param .u64 .ptr .align 1 _Z21bitonicSortStepKernelPiS_iii_param_0,
	.param .u64 .ptr .align 1 _Z21bitonicSortStepKernelPiS_iii_param_1,
	.param .u32 _Z21bitonicSortStepKernelPiS_iii_param_2,
	.param .u32 _Z21bitonicSortStepKernelPiS_iii_param_3,
	.param .u32 _Z21bitonicSortStepKernelPiS_iii_param_4
)
{
	.reg .pred 	%p<9>;
	.reg .b32 	%r<18>;
	.reg .b64 	%rd<13>;

	ld.param.u64 	%rd3, [_Z21bitonicSortStepKernelPiS_iii_param_0];
	ld.param.u64 	%rd4, [_Z21bitonicSortStepKernelPiS_iii_param_1];
	ld.param.u32 	%r5, [_Z21bitonicSortStepKernelPiS_iii_param_2];
	ld.param.u32 	%r6, [_Z21bitonicSortStepKernelPiS_iii_param_3];
	ld.param.u32 	%r7, [_Z21bitonicSortStepKernelPiS_iii_param_4];
	mov.u32 	%r8, %ctaid.x;
	mov.u32 	%r9, %ntid.x;
	mov.u32 	%r10, %tid.x;
	mad.lo.s32 	%r1, %r8, %r9, %r10;
	setp.ge.u32 	%p1, %r1, %r7;
	@%p1 bra 	$L__BB1_4;
	xor.b32  	%r2, %r5, %r1;
	setp.ge.u32 	%p2, %r2, %r7;
	setp.le.u32 	%p3, %r2, %r1;
	or.pred  	%p4, %p3, %p2;
	@%p4 bra 	$L__BB1_4;
	cvta.to.global.u64 	%rd5, %rd3;
	and.b32  	%r11, %r6, %r1;
	setp.eq.s32 	%p5, %r11, 0;
	mul.wide.u32 	%rd6, %r1, 4;
	add.s64 	%rd1, %rd5, %rd6;
	ld.global.u32 	%r3, [%rd1];
	mul.wide.u32 	%rd7, %r2, 4;
	add.s64 	%rd2, %rd5, %rd7;
	ld.global.u32 	%r4, [%rd2];
	setp.le.s32 	%p6, %r3, %r4;
	setp.ge.s32 	%p7, %r3, %r4;
	selp.u32 	%r12, -1, 0, %p7;
	selp.u32 	%r13, -1, 0, %p6;
	selp.b32 	%r14, %r13, %r12, %p5;
	and.b32  	%r15, %r14, 1;
	setp.eq.b32 	%p8, %r15, 1;
	@%p8 bra 	$L__BB1_4;
	cvta.to.global.u64 	%rd8, %rd4;
	st.global.u32 	[%rd1], %r4;
	st.global.u32 	[%rd2], %r3;
	add.s64 	%rd10, %rd8, %rd6;
	ld.global.u32 	%r16, [%rd10];
	add.s64 	%rd12, %rd8, %rd7;
	ld.global.u32 	%r17, [%rd12];
	st.global.u32 	[%rd10], %r17;
	st.global.u32 	[%rd12], %r16;
$L__BB1_4:
	ret;

}


// ===== COMPILED SASS (sm_100) =====

	.target	sm_100

	.elftype	@"ET_EXEC"


//--------------------- .note.nv.tkinfo           --------------------------
	.section	.note.nv.tkinfo,"",@"SHT_NOTE"
	.sectionflags	@"SHF_NOTE_NV_TKINFO"
	.tkinfo
        /*0018*/ 	.word	0x00000002
        /*0030*/ 	.string	""
        /*0030*/ 	.string	"ptxas"
        /*0030*/ 	.string	"Cuda compilation tools, release 13.0, V13.0.88"
        /*0030*/ 	.string	"Build cuda_13.0.r13.0/compiler.36424714_0"
        /*0030*/ 	.string	"-arch sm_100 -m 64 "



//--------------------- .note.nv.cuinfo           --------------------------
	.section	.note.nv.cuinfo,"",@"SHT_NOTE"
	.sectionflags	@"SHF_NOTE_NV_CUINFO"
        /*0018*/ 	.short	0x0002
        /*001a*/ 	.short	0x0064
        /*001c*/ 	.short	0x0082
	.zero		2


//--------------------- .nv.info                  --------------------------
	.section	.nv.info,"",@"SHT_CUDA_INFO"
	.align	4


	//----- nvinfo : EIATTR_REGCOUNT
	.align		4
        /*0000*/ 	.byte	0x04, 0x2f
        /*0002*/ 	.short	(.L_1 - .L_0)
	.align		4
.L_0:
        /*0004*/ 	.word	index@(_Z11fillPaddingPiS_iii)
        /*0008*/ 	.word	0x0000000c


	//----- nvinfo : EIATTR_FRAME_SIZE
	.align		4
.L_1:
        /*000c*/ 	.byte	0x04, 0x11
        /*000e*/ 	.short	(.L_3 - .L_2)
	.align		4
.L_2:
        /*0010*/ 	.word	index@(_Z11fillPaddingPiS_iii)
        /*0014*/ 	.word	0x00000000


	//----- nvinfo : EIATTR_REGCOUNT
	.align		4
.L_3:
        /*0018*/ 	.byte	0x04, 0x2f
        /*001a*/ 	.short	(.L_5 - .L_4)
	.align		4
.L_4:
        /*001c*/ 	.word	index@(_Z21bitonicSortStepKernelPiS_iii)
        /*0020*/ 	.word	0x00000012


	//----- nvinfo : EIATTR_FRAME_SIZE
	.align		4
.L_5:
        /*0024*/ 	.byte	0x04, 0x11
        /*0026*/ 	.short	(.L_7 - .L_6)
	.align		4
.L_6:
        /*0028*/ 	.word	index@(_Z21bitonicSortStepKernelPiS_iii)
        /*002c*/ 	.word	0x00000000


	//----- nvinfo : EIATTR_MIN_STACK_SIZE
	.align		4
.L_7:
        /*0030*/ 	.byte	0x04, 0x12
        /*0032*/ 	.short	(.L_9 - .L_8)
	.align		4
.L_8:
        /*0034*/ 	.word	index@(_Z21bitonicSortStepKernelPiS_iii)
        /*0038*/ 	.word	0x00000000


	//----- nvinfo : EIATTR_MIN_STACK_SIZE
	.align		4
.L_9:
        /*003c*/ 	.byte	0x04, 0x12
        /*003e*/ 	.short	(.L_11 - .L_10)
	.align		4
.L_10:
        /*0040*/ 	.word	index@(_Z11fillPaddingPiS_iii)
        /*0044*/ 	.word	0x00000000
.L_11:


//--------------------- .nv.compat                --------------------------
	.section	.nv.compat,"",@"SHT_CUDA_COMPAT_INFO"
	.align	4
        /*0000*/ 	.byte	0x02, 0x09, 0x00, 0x00, 0x02, 0x02, 0x01, 0x00, 0x02, 0x05, 0x05, 0x00, 0x03, 0x07, 0x01, 0x01
        /*0010*/ 	.byte	0x02, 0x03, 0x00, 0x00, 0x02, 0x06, 0x01, 0x00, 0x04, 0x0b, 0x08, 0x00, 0x09, 0x00, 0x00, 0x00
        /*0020*/ 	.byte	0x00, 0x00, 0x00, 0x00


//--------------------- .nv.info._Z21bitonicSortStepKernelPiS_iii --------------------------
	.section	.nv.info._Z21bitonicSortStepKernelPiS_iii,"",@"SHT_CUDA_INFO"
	.sectionflags	@""
	.align	4


	//----- nvinfo : EIATTR_CUDA_API_VERSION
	.align		4
        /*0000*/ 	.byte	0x04, 0x37
        /*0002*/ 	.short	(.L_13 - .L_12)
.L_12:
        /*0004*/ 	.word	0x00000082


	//----- nvinfo : EIATTR_KPARAM_INFO
	.align		4
.L_13:
        /*0008*/ 	.byte	0x04, 0x17
        /*000a*/ 	.short	(.L_15 - .L_14)
.L_14:
        /*000c*/ 	.word	0x00000000
        /*0010*/ 	.short	0x0004
        /*0012*/ 	.short	0x0018
        /*0014*/ 	.byte	0x00, 0xf0, 0x11, 0x00


	//----- nvinfo : EIATTR_KPARAM_INFO
	.align		4
.L_15:
        /*0018*/ 	.byte	0x04, 0x17
        /*001a*/ 	.short	(.L_17 - .L_16)
.L_16:
        /*001c*/ 	.word	0x00000000
        /*0020*/ 	.short	0x0003
        /*0022*/ 	.short	0x0014
        /*0024*/ 	.byte	0x00, 0xf0, 0x11, 0x00


	//----- nvinfo : EIATTR_KPARAM_INFO
	.align		4
.L_17:
        /*0028*/ 	.byte	0x04, 0x17
        /*002a*/ 	.short	(.L_19 - .L_18)
.L_18:
        /*002c*/ 	.word	0x00000000
        /*0030*/ 	.short	0x0002
        /*0032*/ 	.short	0x0010
        /*0034*/ 	.byte	0x00, 0xf0, 0x11, 0x00


	//----- nvinfo : EIATTR_KPARAM_INFO
	.align		4
.L_19:
        /*0038*/ 	.byte	0x04, 0x17
        /*003a*/ 	.short	(.L_21 - .L_20)
.L_20:
        /*003c*/ 	.word	0x00000000
        /*0040*/ 	.short	0x0001
        /*0042*/ 	.short	0x0008
        /*0044*/ 	.byte	0x00, 0xf5, 0x21, 0x00


	//----- nvinfo : EIATTR_KPARAM_INFO
	.align		4
.L_21:
        /*0048*/ 	.byte	0x04, 0x17
        /*004a*/ 	.short	(.L_23 - .L_22)
.L_22:
        /*004c*/ 	.word	0x00000000
        /*0050*/ 	.short	0x0000
        /*0052*/ 	.short	0x0000
        /*0054*/ 	.byte	0x00, 0xf5, 0x21, 0x00


	//----- nvinfo : EIATTR_SPARSE_MMA_MASK
	.align		4
.L_23:
        /*0058*/ 	.byte	0x03, 0x50
        /*005a*/ 	.short	0x0000


	//----- nvinfo : EIATTR_MAXREG_COUNT
	.align		4
        /*005c*/ 	.byte	0x03, 0x1b
        /*005e*/ 	.short	0x00ff


	//----- nvinfo : EIATTR_MERCURY_ISA_VERSION
	.align		4
        /*0060*/ 	.byte	0x03, 0x5f
        /*0062*/ 	.short	0x0101


	//----- nvinfo : EIATTR_VRC_CTA_INIT_COUNT
	.align		4
        /*0064*/ 	.byte	0x02, 0x4a
	.zero		1
	.zero		1


	//----- nvinfo : EIATTR_EXIT_INSTR_OFFSETS
	.align		4
        /*0068*/ 	.byte	0x04, 0x1c
        /*006a*/ 	.short	(.L_25 - .L_24)


	//   ....[0]....
.L_24:
        /*006c*/ 	.word	0x00000070


	//   ....[1]....
        /*0070*/ 	.word	0x000000c0


	//   ....[2]....
        /*0074*/ 	.word	0x000001b0


	//   ....[3]....
        /*0078*/ 	.word	0x00000250


	//----- nvinfo : EIATTR_CBANK_PARAM_SIZE
	.align		4
.L_25:
        /*007c*/ 	.byte	0x03, 0x19
        /*007e*/ 	.short	0x001c


	//----- nvinfo : EIATTR_PARAM_CBANK
	.align		4
        /*0080*/ 	.byte	0x04, 0x0a
        /*0082*/ 	.short	(.L_27 - .L_26)
	.align		4
.L_26:
        /*0084*/ 	.word	index@(.nv.constant0._Z21bitonicSortStepKernelPiS_iii)
        /*0088*/ 	.short	0x0380
        /*008a*/ 	.short	0x001c


	//----- nvinfo : EIATTR_SW_WAR
	.align		4
.L_27:
        /*008c*/ 	.byte	0x04, 0x36
        /*008e*/ 	.short	(.L_29 - .L_28)
.L_28:
        /*0090*/ 	.word	0x00000008
.L_29:


//--------------------- .nv.info._Z11fillPaddingPiS_iii --------------------------
	.section	.nv.info._Z11fillPaddingPiS_iii,"",@"SHT_CUDA_INFO"
	.sectionflags	@""
	.align	4


	//----- nvinfo : EIATTR_CUDA_API_VERSION
	.align		4
        /*0000*/ 	.byte	0x04, 0x37
        /*0002*/ 	.short	(.L_31 - .L_30)
.L_30:
        /*0004*/ 	.word	0x00000082


	//----- nvinfo : EIATTR_KPARAM_INFO
	.align		4
.L_31:
        /*0008*/ 	.byte	0x04, 0x17
        /*000a*/ 	.short	(.L_33 - .L_32)
.L_32:
        /*000c*/ 	.word	0x00000000
        /*0010*/ 	.short	0x0004
        /*0012*/ 	.short	0x0018
        /*0014*/ 	.byte	0x00, 0xf0, 0x11, 0x00


	//----- nvinfo : EIATTR_KPARAM_INFO
	.align		4
.L_33:
        /*0018*/ 	.byte	0x04, 0x17
        /*001a*/ 	.short	(.L_35 - .L_34)
.L_34:
        /*001c*/ 	.word	0x00000000
        /*0020*/ 	.short	0x0003
        /*0022*/ 	.short	0x0014
        /*0024*/ 	.byte	0x00, 0xf0, 0x11, 0x00


	//----- nvinfo : EIATTR_KPARAM_INFO
	.align		4
.L_35:
        /*0028*/ 	.byte	0x04, 0x17
        /*002a*/ 	.short	(.L_37 - .L_36)
.L_36:
        /*002c*/ 	.word	0x00000000
        /*0030*/ 	.short	0x0002
        /*0032*/ 	.short	0x0010
        /*0034*/ 	.byte	0x00, 0xf0, 0x11, 0x00


	//----- nvinfo : EIATTR_KPARAM_INFO
	.align		4
.L_37:
        /*0038*/ 	.byte	0x04, 0x17
        /*003a*/ 	.short	(.L_39 - .L_38)
.L_38:
        /*003c*/ 	.word	0x00000000
        /*0040*/ 	.short	0x0001
        /*0042*/ 	.short	0x0008
        /*0044*/ 	.byte	0x00, 0xf5, 0x21, 0x00


	//----- nvinfo : EIATTR_KPARAM_INFO
	.align		4
.L_39:
        /*0048*/ 	.byte	0x04, 0x17
        /*004a*/ 	.short	(.L_41 - .L_40)
.L_40:
        /*004c*/ 	.word	0x00000000
        /*0050*/ 	.short	0x0000
        /*0052*/ 	.short	0x0000
        /*0054*/ 	.byte	0x00, 0xf5, 0x21, 0x00


	//----- nvinfo : EIATTR_SPARSE_MMA_MASK
	.align		4
.L_41:
        /*0058*/ 	.byte	0x03, 0x50
        /*005a*/ 	.short	0x0000


	//----- nvinfo : EIATTR_MAXREG_COUNT
	.align		4
        /*005c*/ 	.byte	0x03, 0x1b
        /*005e*/ 	.short	0x00ff


	//----- nvinfo : EIATTR_MERCURY_ISA_VERSION
	.align		4
        /*0060*/ 	.byte	0x03, 0x5f
        /*0062*/ 	.short	0x0101


	//----- nvinfo : EIATTR_VRC_CTA_INIT_COUNT
	.align		4
        /*0064*/ 	.byte	0x02, 0x4a
	.zero		1
	.zero		1


	//----- nvinfo : EIATTR_EXIT_INSTR_OFFSETS
	.align		4
        /*0068*/ 	.byte	0x04, 0x1c
        /*006a*/ 	.short	(.L_43 - .L_42)


	//   ....[0]....
.L_42:
        /*006c*/ 	.word	0x00000080


	//   ....[1]....
        /*0070*/ 	.word	0x00000120


	//----- nvinfo : EIATTR_CBANK_PARAM_SIZE
	.align		4
.L_43:
        /*0074*/ 	.byte	0x03, 0x19
        /*0076*/ 	.short	0x001c


	//----- nvinfo : EIATTR_PARAM_CBANK
	.align		4
        /*0078*/ 	.byte	0x04, 0x0a
        /*007a*/ 	.short	(.L_45 - .L_44)
	.align		4
.L_44:
        /*007c*/ 	.word	index@(.nv.constant0._Z11fillPaddingPiS_iii)
        /*0080*/ 	.short	0x0380
        /*0082*/ 	.short	0x001c


	//----- nvinfo : EIATTR_SW_WAR
	.align		4
.L_45:
        /*0084*/ 	.byte	0x04, 0x36
        /*0086*/ 	.short	(.L_47 - .L_46)
.L_46:
        /*0088*/ 	.word	0x00000008
.L_47:


//--------------------- .nv.callgraph             --------------------------
	.section	.nv.callgraph,"",@"SHT_CUDA_CALLGRAPH"
	.align	4
	.sectionentsize	8
	.align		4
        /*0000*/ 	.word	0x00000000
	.align		4
        /*0004*/ 	.word	0xffffffff
	.align		4
        /*0008*/ 	.word	0x00000000
	.align		4
        /*000c*/ 	.word	0xfffffffe
	.align		4
        /*0010*/ 	.word	0x00000000
	.align		4
        /*0014*/ 	.word	0xfffffffd
	.align		4
        /*0018*/ 	.word	0x00000000
	.align		4
        /*001c*/ 	.word	0xfffffffc


//--------------------- .text._Z21bitonicSortStepKernelPiS_iii --------------------------
	.section	.text._Z21bitonicSortStepKernelPiS_iii,"ax",@progbits
	.align	128
        .global         _Z21bitonicSortStepKernelPiS_iii
        .type           _Z21bitonicSortStepKernelPiS_iii,@function
        .size           _Z21bitonicSortStepKernelPiS_iii,(.L_x_2 - _Z21bitonicSortStepKernelPiS_iii)
        .other          _Z21bitonicSortStepKernelPiS_iii,@"STO_CUDA_ENTRY STV_DEFAULT"
_Z21bitonicSortStepKernelPiS_iii:
.text._Z21bitonicSortStepKernelPiS_iii:
[----:B------:R-:W-:Y:S01]  /*0000*/  LDC R1, c[0x0][0x37c] ;  /* 0x0000df00ff017b82 */ /* 0x000fe20000000800 */
[----:B------:R-:W0:Y:S07]  /*0010*/  S2R R0, SR_TID.X ;  /* 0x0000000000007919 */ /* 0x000e2e0000002100 */
[----:B------:R-:W0:Y:S01]  /*0020*/  S2UR UR4, SR_CTAID.X ;  /* 0x00000000000479c3 */ /* 0x000e220000002500 */
[----:B------:R-:W1:Y:S07]  /*0030*/  LDCU UR5, c[0x0][0x398] ;  /* 0x00007300ff0577ac */ /* 0x000e6e0008000800 */
[----:B------:R-:W0:Y:S02]  /*0040*/  LDC R11, c[0x0][0x360] ;  /* 0x0000d800ff0b7b82 */ /* 0x000e240000000800 */
[----:B0-----:R-:W-:-:S05]  /*0050*/  IMAD R11, R11, UR4, R0 ;  /* 0x000000040b0b7c24 */ /* 0x001fca000f8e0200 */
[----:B-1----:R-:W-:-:S13]  /*0060*/  ISETP.GE.U32.AND P0, PT, R11, UR5, PT ;  /* 0x000000050b007c0c */ /* 0x002fda000bf06070 */
[----:B------:R-:W-:Y:S05]  /*0070*/  @P0 EXIT ;  /* 0x000000000000094d */ /* 0x000fea0003800000 */
[----:B------:R-:W0:Y:S02]  /*0080*/  LDCU UR4, c[0x0][0x390] ;  /* 0x00007200ff0477ac */ /* 0x000e240008000800 */
[----:B0-----:R-:W-:-:S04]  /*0090*/  LOP3.LUT R9, R11, UR4, RZ, 0x3c, !PT ;  /* 0x000000040b097c12 */ /* 0x001fc8000f8e3cff */
[----:B------:R-:W-:-:S04]  /*00a0*/  ISETP.GE.U32.AND P0, PT, R9, UR5, PT ;  /* 0x0000000509007c0c */ /* 0x000fc8000bf06070 */
[----:B------:R-:W-:-:S13]  /*00b0*/  ISETP.LE.U32.OR P0, PT, R9, R11, P0 ;  /* 0x0000000b0900720c */ /* 0x000fda0000703470 */
[----:B------:R-:W-:Y:S05]  /*00c0*/  @P0 EXIT ;  /* 0x000000000000094d */ /* 0x000fea0003800000 */
[----:B------:R-:W0:Y:S01]  /*00d0*/  LDC.64 R4, c[0x0][0x380] ;  /* 0x0000e000ff047b82 */ /* 0x000e220000000a00 */
[----:B------:R-:W1:Y:S01]  /*00e0*/  LDCU.64 UR4, c[0x0][0x358] ;  /* 0x00006b00ff0477ac */ /* 0x000e620008000a00 */
[----:B------:R-:W2:Y:S01]  /*00f0*/  LDCU UR6, c[0x0][0x394] ;  /* 0x00007280ff0677ac */ /* 0x000ea20008000800 */
[----:B0-----:R-:W-:-:S04]  /*0100*/  IMAD.WIDE.U32 R2, R11, 0x4, R4 ;  /* 0x000000040b027825 */ /* 0x001fc800078e0004 */
[----:B------:R-:W-:Y:S01]  /*0110*/  IMAD.WIDE.U32 R4, R9, 0x4, R4 ;  /* 0x0000000409047825 */ /* 0x000fe200078e0004 */
[----:B-1----:R-:W3:Y:S04]  /*0120*/  LDG.E R13, desc[UR4][R2.64] ;  /* 0x00000004020d7981 */ /* 0x002ee8000c1e1900 */
[----:B------:R-:W3:Y:S01]  /*0130*/  LDG.E R0, desc[UR4][R4.64] ;  /* 0x0000000404007981 */ /* 0x000ee2000c1e1900 */
[----:B--2---:R-:W-:Y:S02]  /*0140*/  LOP3.LUT P1, RZ, R11, UR6, RZ, 0xc0, !PT ;  /* 0x000000060bff7c12 */ /* 0x004fe4000f82c0ff */
[CC--:B---3--:R-:W-:Y:S02]  /*0150*/  ISETP.GE.AND P0, PT, R13.reuse, R0.reuse, PT ;  /* 0x000000000d00720c */ /* 0x0c8fe40003f06270 */
[----:B------:R-:W-:-:S02]  /*0160*/  ISETP.GT.AND P2, PT, R13, R0, PT ;  /* 0x000000000d00720c */ /* 0x000fc40003f44270 */
[----:B------:R-:W-:-:S07]  /*0170*/  SEL R6, RZ, 0xffffffff, !P0 ;  /* 0xffffffffff067807 */ /* 0x000fce0004000000 */
[----:B------:R-:W-:-:S04]  /*0180*/  @!P1 SEL R6, RZ, 0xffffffff, P2 ;  /* 0xffffffffff069807 */ /* 0x000fc80001000000 */
[----:B------:R-:W-:-:S04]  /*0190*/  LOP3.LUT R6, R6, 0x1, RZ, 0xc0, !PT ;  /* 0x0000000106067812 */ /* 0x000fc800078ec0ff */
[----:B------:R-:W-:-:S13]  /*01a0*/  ISETP.NE.U32.AND P0, PT, R6, 0x1, PT ;  /* 0x000000010600780c */ /* 0x000fda0003f05070 */
[----:B------:R-:W-:Y:S05]  /*01b0*/  @!P0 EXIT ;  /* 0x000000000000894d */ /* 0x000fea0003800000 */
[----:B------:R-:W0:Y:S01]  /*01c0*/  LDC.64 R6, c[0x0][0x388] ;  /* 0x0000e200ff067b82 */ /* 0x000e220000000a00 */
[----:B------:R-:W-:Y:S04]  /*01d0*/  STG.E desc[UR4][R2.64], R0 ;  /* 0x0000000002007986 */ /* 0x000fe8000c101904 */
[----:B------:R-:W-:Y:S01]  /*01e0*/  STG.E desc[UR4][R4.64], R13 ;  /* 0x0000000d04007986 */ /* 0x000fe2000c101904 */
[----:B0-----:R-:W-:-:S04]  /*01f0*/  IMAD.WIDE.U32 R8, R9, 0x4, R6 ;  /* 0x0000000409087825 */ /* 0x001fc800078e0006 */
[----:B------:R-:W-:Y:S01]  /*0200*/  IMAD.WIDE.U32 R6, R11, 0x4, R6 ;  /* 0x000000040b067825 */ /* 0x000fe200078e0006 */
[----:B------:R-:W2:Y:S04]  /*0210*/  LDG.E R15, desc[UR4][R8.64] ;  /* 0x00000004080f7981 */ /* 0x000ea8000c1e1900 */
[----:B------:R-:W3:Y:S04]  /*0220*/  LDG.E R11, desc[UR4][R6.64] ;  /* 0x00000004060b7981 */ /* 0x000ee8000c1e1900 */
[----:B--2---:R-:W-:Y:S04]  /*0230*/  STG.E desc[UR4][R6.64], R15 ;  /* 0x0000000f06007986 */ /* 0x004fe8000c101904 */
[----:B---3--:R-:W-:Y:S01]  /*0240*/  STG.E desc[UR4][R8.64], R11 ;  /* 0x0000000b08007986 */ /* 0x008fe2000c101904 */
[----:B------:R-:W-:Y:S05]  /*0250*/  EXIT ;  /* 0x000000000000794d */ /* 0x000fea0003800000 */
.L_x_0:
[----:B------:R-:W-:-:S00]  /*0260*/  BRA `(.L_x_0) ;  /* 0xfffffffc00fc7947 */ /* 0x000fc0000383ffff */
[----:B------:R-:W-:-:S00]  /*0270*/  NOP ;  /* 0x0000000000007918 */ /* 0x000fc00000000000 */
        /* <DEDUP_REMOVED lines=8> */
.L_x_2:


//--------------------- .text._Z11fillPaddingPiS_iii --------------------------
	.section	.text._Z11fillPaddingPiS_iii,"ax",@progbits
	.align	128
        .global         _Z11fillPaddingPiS_iii
        .type           _Z11fillPaddingPiS_iii,@function
        .size           _Z11fillPaddingPiS_iii,(.L_x_3 - _Z11fillPaddingPiS_iii)
        .other          _Z11fillPaddingPiS_iii,@"STO_CUDA_ENTRY STV_DEFAULT"
_Z11fillPaddingPiS_iii:
.text._Z11fillPaddingPiS_iii:
[----:B------:R-:W-:Y:S01]  /*0000*/  LDC R1, c[0x0][0x37c] ;  /* 0x0000df00ff017b82 */ /* 0x000fe20000000800 */
[----:B------:R-:W0:Y:S07]  /*0010*/  S2R R0, SR_TID.X ;  /* 0x0000000000007919 */ /* 0x000e2e0000002100 */
[----:B------:R-:W0:Y:S01]  /*0020*/  S2UR UR4, SR_CTAID.X ;  /* 0x00000000000479c3 */ /* 0x000e220000002500 */
[----:B------:R-:W1:Y:S07]  /*0030*/  LDCU.64 UR6, c[0x0][0x390] ;  /* 0x00007200ff0677ac */ /* 0x000e6e0008000a00 */
[----:B------:R-:W0:Y:S02]  /*0040*/  LDC R7, c[0x0][0x360] ;  /* 0x0000d800ff077b82 */ /* 0x000e240000000800 */
[----:B0-----:R-:W-:-:S05]  /*0050*/  IMAD R7, R7, UR4, R0 ;  /* 0x0000000407077c24 */ /* 0x001fca000f8e0200 */
[----:B-1----:R-:W-:-:S04]  /*0060*/  ISETP.GE.AND P0, PT, R7, UR7, PT ;  /* 0x0000000707007c0c */ /* 0x002fc8000bf06270 */
[----:B------:R-:W-:-:S13]  /*0070*/  ISETP.LT.OR P0, PT, R7, UR6, P0 ;  /* 0x0000000607007c0c */ /* 0x000fda0008701670 */
[----:B------:R-:W-:Y:S05]  /*0080*/  @P0 EXIT ;  /* 0x000000000000094d */ /* 0x000fea0003800000 */
[----:B------:R-:W0:Y:S01]  /*0090*/  LDC.64 R2, c[0x0][0x380] ;  /* 0x0000e000ff027b82 */ /* 0x000e220000000a00 */
[----:B------:R-:W1:Y:S07]  /*00a0*/  LDCU.64 UR4, c[0x0][0x358] ;  /* 0x00006b00ff0477ac */ /* 0x000e6e0008000a00 */
[----:B------:R-:W2:Y:S08]  /*00b0*/  LDC.64 R4, c[0x0][0x388] ;  /* 0x0000e200ff047b82 */ /* 0x000eb00000000a00 */
[----:B------:R-:W1:Y:S01]  /*00c0*/  LDC R9, c[0x0][0x398] ;  /* 0x0000e600ff097b82 */ /* 0x000e620000000800 */
[----:B0-----:R-:W-:-:S04]  /*00d0*/  IMAD.WIDE R2, R7, 0x4, R2 ;  /* 0x0000000407027825 */ /* 0x001fc800078e0202 */
[----:B--2---:R-:W-:Y:S01]  /*00e0*/  IMAD.WIDE R4, R7, 0x4, R4 ;  /* 0x0000000407047825 */ /* 0x004fe200078e0204 */
[----:B------:R-:W-:Y:S01]  /*00f0*/  MOV R7, 0xffffffff ;  /* 0xffffffff00077802 */ /* 0x000fe20000000f00 */
[----:B-1----:R-:W-:Y:S04]  /*0100*/  STG.E desc[UR4][R2.64], R9 ;  /* 0x0000000902007986 */ /* 0x002fe8000c101904 */
[----:B------:R-:W-:Y:S01]  /*0110*/  STG.E desc[UR4][R4.64], R7 ;  /* 0x0000000704007986 */ /* 0x000fe2000c101904 */
[----:B------:R-:W-:Y:S05]  /*0120*/  EXIT ;  /* 0x000000000000794d */ /* 0x000fea0003800000 */
.L_x_1:
        /* <DEDUP_REMOVED lines=13> */
.L_x_3:


//--------------------- .nv.shared.reserved.0     --------------------------
	.section	.nv.shared.reserved.0,"aw",@nobits
	.weak		__nv_reservedSMEM_offset_0_alias
	.size		__nv_reservedSMEM_offset_0_alias, 0, 64
	.other		__nv_reservedSMEM_offset_0_alias,@"STO_CUDA_RESERVED_SHARED STV_DEFAULT"
__nv_reservedSMEM_offset_0_alias:
	.zero		0
	.zero		64


//--------------------- .nv.constant0._Z21bitonicSortStepKernelPiS_iii --------------------------
	.section	.nv.constant0._Z21bitonicSortStepKernelPiS_iii,"a",@progbits
	.sectionflags	@""
	.align	4
.nv.constant0._Z21bitonicSortStepKernelPiS_iii:
	.zero		924


//--------------------- .nv.constant0._Z11fillPaddingPiS_iii --------------------------
	.section	.nv.constant0._Z11fillPaddingPiS_iii,"a",@progbits
	.sectionflags	@""
	.align	4
.nv.constant0._Z11fillPaddingPiS_iii:
	.zero		924


//--------------------- SYMBOLS --------------------------

	.type		.nv.reservedSmem.offset0,@object
	.size		.nv.reservedSmem.offset0,0x4
